	.headerflags	@"EF_CUDA_TEXMODE_UNIFIED EF_CUDA_64BIT_ADDRESS EF_CUDA_ACCELERATORS EF_CUDA_SM90 EF_CUDA_VIRTUAL_SM(EF_CUDA_SM90)"
	.elftype	@"ET_EXEC"


//--------------------- .nv.info                  --------------------------
	.section	.nv.info,"",@"SHT_CUDA_INFO"
	.align	4


	//----- nvinfo : EIATTR_REGCOUNT
	.align		4
        /*0000*/ 	.byte	0x04, 0x2f
        /*0002*/ 	.short	(.L_1 - .L_0)
	.align		4
.L_0:
        /*0004*/ 	.word	index@(triton_poi_fused_cat_7)
        /*0008*/ 	.word	0x0000001e


	//----- nvinfo : EIATTR_MIN_STACK_SIZE
	.align		4
.L_1:
        /*000c*/ 	.byte	0x04, 0x12
        /*000e*/ 	.short	(.L_3 - .L_2)
	.align		4
.L_2:
        /*0010*/ 	.word	index@(triton_poi_fused_cat_7)
        /*0014*/ 	.word	0x00000000


	//----- nvinfo : EIATTR_FRAME_SIZE
	.align		4
.L_3:
        /*0018*/ 	.byte	0x04, 0x11
        /*001a*/ 	.short	(.L_5 - .L_4)
	.align		4
.L_4:
        /*001c*/ 	.word	index@(triton_poi_fused_cat_7)
        /*0020*/ 	.word	0x00000000


	//----- nvinfo : EIATTR_MIN_STACK_SIZE
	.align		4
.L_5:
        /*0024*/ 	.byte	0x04, 0x12
        /*0026*/ 	.short	(.L_7 - .L_6)
	.align		4
.L_6:
        /*0028*/ 	.word	index@(triton_poi_fused_cat_7)
        /*002c*/ 	.word	0x00000000
.L_7:


//--------------------- .nv.info.triton_poi_fused_cat_7 --------------------------
	.section	.nv.info.triton_poi_fused_cat_7,"",@"SHT_CUDA_INFO"
	.sectionflags	@""
	.align	4


	//----- nvinfo : EIATTR_CUDA_API_VERSION
	.align		4
        /*0000*/ 	.byte	0x04, 0x37
        /*0002*/ 	.short	(.L_9 - .L_8)
.L_8:
        /*0004*/ 	.word	0x0000007c


	//----- nvinfo : EIATTR_KPARAM_INFO
	.align		4
.L_9:
        /*0008*/ 	.byte	0x04, 0x17
        /*000a*/ 	.short	(.L_11 - .L_10)
.L_10:
        /*000c*/ 	.word	0x00000000
        /*0010*/ 	.short	0x000a
        /*0012*/ 	.short	0x0050
        /*0014*/ 	.byte	0x00, 0xf0, 0x11, 0x00


	//----- nvinfo : EIATTR_KPARAM_INFO
	.align		4
.L_11:
        /*0018*/ 	.byte	0x04, 0x17
        /*001a*/ 	.short	(.L_13 - .L_12)
.L_12:
        /*001c*/ 	.word	0x00000000
        /*0020*/ 	.short	0x0009
        /*0022*/ 	.short	0x0048
        /*0024*/ 	.byte	0x00, 0xf4, 0x21, 0x00


	//----- nvinfo : EIATTR_KPARAM_INFO
	.align		4
.L_13:
        /*0028*/ 	.byte	0x04, 0x17
        /*002a*/ 	.short	(.L_15 - .L_14)
.L_14:
        /*002c*/ 	.word	0x00000000
        /*0030*/ 	.short	0x0008
        /*0032*/ 	.short	0x0040
        /*0034*/ 	.byte	0x00, 0xf4, 0x21, 0x00


	//----- nvinfo : EIATTR_KPARAM_INFO
	.align		4
.L_15:
        /*0038*/ 	.byte	0x04, 0x17
        /*003a*/ 	.short	(.L_17 - .L_16)
.L_16:
        /*003c*/ 	.word	0x00000000
        /*0040*/ 	.short	0x0007
        /*0042*/ 	.short	0x0038
        /*0044*/ 	.byte	0x00, 0xf4, 0x21, 0x00


	//----- nvinfo : EIATTR_KPARAM_INFO
	.align		4
.L_17:
        /*0048*/ 	.byte	0x04, 0x17
        /*004a*/ 	.short	(.L_19 - .L_18)
.L_18:
        /*004c*/ 	.word	0x00000000
        /*0050*/ 	.short	0x0006
        /*0052*/ 	.short	0x0030
        /*0054*/ 	.byte	0x00, 0xf4, 0x21, 0x00


	//----- nvinfo : EIATTR_KPARAM_INFO
	.align		4
.L_19:
        /*0058*/ 	.byte	0x04, 0x17
        /*005a*/ 	.short	(.L_21 - .L_20)
.L_20:
        /*005c*/ 	.word	0x00000000
        /*0060*/ 	.short	0x0005
        /*0062*/ 	.short	0x0028
        /*0064*/ 	.byte	0x00, 0xf4, 0x21, 0x00


	//----- nvinfo : EIATTR_KPARAM_INFO
	.align		4
.L_21:
        /*0068*/ 	.byte	0x04, 0x17
        /*006a*/ 	.short	(.L_23 - .L_22)
.L_22:
        /*006c*/ 	.word	0x00000000
        /*0070*/ 	.short	0x0004
        /*0072*/ 	.short	0x0020
        /*0074*/ 	.byte	0x00, 0xf4, 0x21, 0x00


	//----- nvinfo : EIATTR_KPARAM_INFO
	.align		4
.L_23:
        /*0078*/ 	.byte	0x04, 0x17
        /*007a*/ 	.short	(.L_25 - .L_24)
.L_24:
        /*007c*/ 	.word	0x00000000
        /*0080*/ 	.short	0x0003
        /*0082*/ 	.short	0x0018
        /*0084*/ 	.byte	0x00, 0xf4, 0x21, 0x00


	//----- nvinfo : EIATTR_KPARAM_INFO
	.align		4
.L_25:
        /*0088*/ 	.byte	0x04, 0x17
        /*008a*/ 	.short	(.L_27 - .L_26)
.L_26:
        /*008c*/ 	.word	0x00000000
        /*0090*/ 	.short	0x0002
        /*0092*/ 	.short	0x0010
        /*0094*/ 	.byte	0x00, 0xf4, 0x21, 0x00


	//----- nvinfo : EIATTR_KPARAM_INFO
	.align		4
.L_27:
        /*0098*/ 	.byte	0x04, 0x17
        /*009a*/ 	.short	(.L_29 - .L_28)
.L_28:
        /*009c*/ 	.word	0x00000000
        /*00a0*/ 	.short	0x0001
        /*00a2*/ 	.short	0x0008
        /*00a4*/ 	.byte	0x00, 0xf4, 0x21, 0x00


	//----- nvinfo : EIATTR_KPARAM_INFO
	.align		4
.L_29:
        /*00a8*/ 	.byte	0x04, 0x17
        /*00aa*/ 	.short	(.L_31 - .L_30)
.L_30:
        /*00ac*/ 	.word	0x00000000
        /*00b0*/ 	.short	0x0000
        /*00b2*/ 	.short	0x0000
        /*00b4*/ 	.byte	0x00, 0xf4, 0x21, 0x00


	//----- nvinfo : EIATTR_SPARSE_MMA_MASK
	.align		4
.L_31:
        /*00b8*/ 	.byte	0x03, 0x50
        /*00ba*/ 	.short	0x0000


	//----- nvinfo : EIATTR_MAXREG_COUNT
	.align		4
        /*00bc*/ 	.byte	0x03, 0x1b
        /*00be*/ 	.short	0x00ff


	//----- nvinfo : EIATTR_EXIT_INSTR_OFFSETS
	.align		4
        /*00c0*/ 	.byte	0x04, 0x1c
        /*00c2*/ 	.short	(.L_33 - .L_32)


	//   ....[0]....
.L_32:
        /*00c4*/ 	.word	0x00000870


	//   ....[1]....
        /*00c8*/ 	.word	0x00000890


	//----- nvinfo : EIATTR_REQNTID
	.align		4
.L_33:
        /*00cc*/ 	.byte	0x04, 0x10
        /*00ce*/ 	.short	(.L_35 - .L_34)
.L_34:
        /*00d0*/ 	.word	0x00000080
        /*00d4*/ 	.word	0x00000001
        /*00d8*/ 	.word	0x00000001


	//----- nvinfo : EIATTR_CBANK_PARAM_SIZE
	.align		4
.L_35:
        /*00dc*/ 	.byte	0x03, 0x19
        /*00de*/ 	.short	0x0054


	//----- nvinfo : EIATTR_PARAM_CBANK
	.align		4
        /*00e0*/ 	.byte	0x04, 0x0a
        /*00e2*/ 	.short	(.L_37 - .L_36)
	.align		4
.L_36:
        /*00e4*/ 	.word	index@(.nv.constant0.triton_poi_fused_cat_7)
        /*00e8*/ 	.short	0x0210
        /*00ea*/ 	.short	0x0054


	//----- nvinfo : EIATTR_SW_WAR
	.align		4
.L_37:
        /*00ec*/ 	.byte	0x04, 0x36
        /*00ee*/ 	.short	(.L_39 - .L_38)
.L_38:
        /*00f0*/ 	.word	0x00000008
.L_39:


//--------------------- .nv.callgraph             --------------------------
	.section	.nv.callgraph,"",@"SHT_CUDA_CALLGRAPH"
	.align	4
	.sectionentsize	8
	.align		4
        /*0000*/ 	.word	0x00000000
	.align		4
        /*0004*/ 	.word	0xffffffff
	.align		4
        /*0008*/ 	.word	0x00000000
	.align		4
        /*000c*/ 	.word	0xfffffffe
	.align		4
        /*0010*/ 	.word	0x00000000
	.align		4
        /*0014*/ 	.word	0xfffffffd
	.align		4
        /*0018*/ 	.word	0x00000000
	.align		4
        /*001c*/ 	.word	0xfffffffc


//--------------------- .text.triton_poi_fused_cat_7 --------------------------
	.section	.text.triton_poi_fused_cat_7,"ax",@progbits
	.align	128
        .global         triton_poi_fused_cat_7
        .type           triton_poi_fused_cat_7,@function
        .size           triton_poi_fused_cat_7,(.L_x_1 - triton_poi_fused_cat_7)
        .other          triton_poi_fused_cat_7,@"STO_CUDA_ENTRY STV_DEFAULT"
triton_poi_fused_cat_7:
.text.triton_poi_fused_cat_7:
[----:B------:R-:W0:Y:S01]  /*0000*/  LDC R1, c[0x0][0x28] ;  /* 0x00000a00ff017b82 */ /* 0x000e220000000800 */
[----:B------:R-:W1:Y:S07]  /*0010*/  S2R R0, SR_TID.X ;  /* 0x0000000000007919 */ /* 0x000e6e0000002100 */
[----:B------:R-:W2:Y:S01]  /*0020*/  LDC.64 R6, c[0x0][0x218] ;  /* 0x00008600ff067b82 */ /* 0x000ea20000000a00 */
[----:B------:R-:W-:Y:S01]  /*0030*/  CS2R R12, SRZ ;  /* 0x00000000000c7805 */ /* 0x000fe2000001ff00 */
[----:B------:R-:W-:Y:S01]  /*0040*/  ULDC.64 UR4, c[0x0][0x208] ;  /* 0x0000820000047ab9 */ /* 0x000fe20000000a00 */
[----:B------:R-:W3:Y:S05]  /*0050*/  S2R R5, SR_CTAID.X ;  /* 0x0000000000057919 */ /* 0x000eea0000002500 */
[----:B------:R-:W4:Y:S01]  /*0060*/  LDC.64 R16, c[0x0][0x228] ;  /* 0x00008a00ff107b82 */ /* 0x000f220000000a00 */
[----:B-1----:R-:W-:Y:S01]  /*0070*/  IMAD.SHL.U32 R0, R0, 0x2, RZ ;  /* 0x0000000200007824 */ /* 0x002fe200078e00ff */
[----:B---3--:R-:W-:-:S04]  /*0080*/  SHF.R.S32.HI R3, RZ, 0x17, R5 ;  /* 0x00000017ff037819 */ /* 0x008fc80000011405 */
[----:B------:R-:W-:Y:S02]  /*0090*/  LOP3.LUT R0, R0, 0xfe, RZ, 0xc0, !PT ;  /* 0x000000fe00007812 */ /* 0x000fe400078ec0ff */
[----:B------:R-:W-:-:S03]  /*00a0*/  SGXT R3, R3, 0x1 ;  /* 0x000000010303781a */ /* 0x000fc60000000200 */
[----:B------:R-:W-:-:S04]  /*00b0*/  IMAD R0, R5, 0x100, R0 ;  /* 0x0000010005007824 */ /* 0x000fc800078e0200 */
[----:B------:R-:W-:Y:S01]  /*00c0*/  IMAD.HI R11, R0, 0x3e0f83e1, RZ ;  /* 0x3e0f83e1000b7827 */ /* 0x000fe200078e02ff */
[----:B------:R-:W-:Y:S02]  /*00d0*/  LEA.HI R4, R3, R0, RZ, 0x4 ;  /* 0x0000000003047211 */ /* 0x000fe400078f20ff */
[----:B------:R-:W1:Y:S02]  /*00e0*/  LDC.64 R2, c[0x0][0x220] ;  /* 0x00008800ff027b82 */ /* 0x000e640000000a00 */
[----:B------:R-:W-:-:S05]  /*00f0*/  SHF.R.S32.HI R9, RZ, 0x4, R4 ;  /* 0x00000004ff097819 */ /* 0x000fca0000011404 */
[----:B------:R-:W-:-:S05]  /*0100*/  IMAD.HI R5, R9, 0x3e0f83e1, RZ ;  /* 0x3e0f83e109057827 */ /* 0x000fca00078e02ff */
[----:B------:R-:W-:-:S04]  /*0110*/  SHF.R.U32.HI R8, RZ, 0x1f, R5 ;  /* 0x0000001fff087819 */ /* 0x000fc80000011605 */
[----:B------:R-:W-:Y:S02]  /*0120*/  LEA.HI.SX32 R8, R5, R8, 0x1b ;  /* 0x0000000805087211 */ /* 0x000fe400078fdaff */
[----:B------:R-:W-:-:S03]  /*0130*/  LOP3.LUT R5, R4, 0xfffffff0, RZ, 0xc0, !PT ;  /* 0xfffffff004057812 */ /* 0x000fc600078ec0ff */
[----:B------:R-:W-:Y:S01]  /*0140*/  IMAD R9, R8, -0x84, R9 ;  /* 0xffffff7c08097824 */ /* 0x000fe200078e0209 */
[----:B------:R-:W-:Y:S01]  /*0150*/  SHF.R.U32.HI R8, RZ, 0x1f, R11 ;  /* 0x0000001fff087819 */ /* 0x000fe2000001160b */
[----:B------:R-:W-:Y:S02]  /*0160*/  IMAD.IADD R14, R0, 0x1, -R5 ;  /* 0x00000001000e7824 */ /* 0x000fe400078e0a05 */
[----:B------:R-:W-:Y:S01]  /*0170*/  VIADD R23, R9, 0xfffffffc ;  /* 0xfffffffc09177836 */ /* 0x000fe20000000000 */
[----:B------:R-:W-:Y:S01]  /*0180*/  LEA.HI.SX32 R11, R11, R8, 0x17 ;  /* 0x000000080b0b7211 */ /* 0x000fe200078fbaff */
[----:B------:R-:W3:Y:S03]  /*0190*/  LDC.64 R4, c[0x0][0x230] ;  /* 0x00008c00ff047b82 */ /* 0x000ee60000000a00 */
[----:B------:R-:W-:Y:S01]  /*01a0*/  ISETP.GE.U32.AND P0, PT, R23, 0x20, PT ;  /* 0x000000201700780c */ /* 0x000fe20003f06070 */
[----:B------:R-:W-:-:S03]  /*01b0*/  IMAD R14, R11, 0x200, R14 ;  /* 0x000002000b0e7824 */ /* 0x000fc600078e020e */
[----:B------:R-:W-:Y:S01]  /*01c0*/  ISETP.LT.AND P3, PT, R0, 0x2100, !P0 ;  /* 0x000021000000780c */ /* 0x000fe20004761270 */
[C---:B------:R-:W-:Y:S02]  /*01d0*/  IMAD R19, R23.reuse, 0x10, R14 ;  /* 0x0000001017137824 */ /* 0x040fe400078e020e */
[----:B-1----:R-:W-:-:S04]  /*01e0*/  IMAD.WIDE R22, R23, 0x4, R2 ;  /* 0x0000000417167825 */ /* 0x002fc800078e0202 */
[----:B--2---:R-:W-:Y:S01]  /*01f0*/  IMAD.WIDE R18, R19, 0x4, R6 ;  /* 0x0000000413127825 */ /* 0x004fe200078e0206 */
[----:B------:R-:W-:-:S03]  /*0200*/  CS2R R6, SRZ ;  /* 0x0000000000067805 */ /* 0x000fc6000001ff00 */
[----:B------:R-:W-:Y:S02]  /*0210*/  VIADD R3, R9, 0xffffffdc ;  /* 0xffffffdc09037836 */ /* 0x000fe40000000000 */
[----:B------:R-:W2:Y:S03]  /*0220*/  @P3 LDG.E.EL R12, desc[UR4][R22.64] ;  /* 0x00000004160c3981 */ /* 0x000ea6000c2e1900 */
[C---:B------:R-:W-:Y:S01]  /*0230*/  ISETP.GE.U32.AND P2, PT, R3.reuse, 0x20, PT ;  /* 0x000000200300780c */ /* 0x040fe20003f46070 */
[----:B------:R1:W5:Y:S03]  /*0240*/  @P3 LDG.E.64 R6, desc[UR4][R18.64] ;  /* 0x0000000412063981 */ /* 0x000366000c1e1b00 */
[----:B------:R-:W-:Y:S01]  /*0250*/  ISETP.LT.AND P1, PT, R0, 0x2100, !P2 ;  /* 0x000021000000780c */ /* 0x000fe20005721270 */
[----:B------:R-:W5:Y:S01]  /*0260*/  @P3 LDG.E.EL R13, desc[UR4][R22.64] ;  /* 0x00000004160d3981 */ /* 0x000f62000c2e1900 */
[----:B------:R-:W-:Y:S01]  /*0270*/  IMAD R25, R3, 0x10, R14 ;  /* 0x0000001003197824 */ /* 0x000fe200078e020e */
[----:B------:R-:W-:Y:S01]  /*0280*/  CS2R R2, SRZ ;  /* 0x0000000000027805 */ /* 0x000fe2000001ff00 */
[----:B------:R-:W-:-:S02]  /*0290*/  IMAD.MOV.U32 R15, RZ, RZ, RZ ;  /* 0x000000ffff0f7224 */ /* 0x000fc400078e00ff */
[----:B----4-:R-:W-:Y:S01]  /*02a0*/  IMAD.WIDE R24, R25, 0x4, R16 ;  /* 0x0000000419187825 */ /* 0x010fe200078e0210 */
[----:B-1----:R-:W1:Y:S03]  /*02b0*/  LDC.64 R18, c[0x0][0x240] ;  /* 0x00009000ff127b82 */ /* 0x002e660000000a00 */
[----:B---3--:R-:W-:-:S03]  /*02c0*/  IMAD.WIDE R26, R9, 0x4, R4 ;  /* 0x00000004091a7825 */ /* 0x008fc600078e0204 */
[----:B------:R-:W3:Y:S02]  /*02d0*/  @P1 LDG.E.64 R2, desc[UR4][R24.64] ;  /* 0x0000000418021981 */ /* 0x000ee4000c1e1b00 */
[----:B------:R-:W4:Y:S01]  /*02e0*/  LDC.64 R16, c[0x0][0x238] ;  /* 0x00008e00ff107b82 */ /* 0x000f220000000a00 */
[----:B------:R-:W-:Y:S01]  /*02f0*/  IMAD.MOV.U32 R20, RZ, RZ, RZ ;  /* 0x000000ffff147224 */ /* 0x000fe200078e00ff */
[----:B------:R-:W3:Y:S01]  /*0300*/  @P1 LDG.E.EL R15, desc[UR4][R26.64+-0x90] ;  /* 0xffff70041a0f1981 */ /* 0x000ee2000c2e1900 */
[----:B------:R-:W-:-:S04]  /*0310*/  VIADD R5, R9, 0xffffffbc ;  /* 0xffffffbc09057836 */ /* 0x000fc80000000000 */
[----:B------:R-:W3:Y:S01]  /*0320*/  @P1 LDG.E.EL R20, desc[UR4][R26.64+-0x90] ;  /* 0xffff70041a141981 */ /* 0x000ee2000c2e1900 */
[C---:B------:R-:W-:Y:S01]  /*0330*/  ISETP.GE.U32.AND P4, PT, R5.reuse, 0x20, PT ;  /* 0x000000200500780c */ /* 0x040fe20003f86070 */
[----:B------:R-:W-:-:S03]  /*0340*/  IMAD R5, R5, 0x10, R14 ;  /* 0x0000001005057824 */ /* 0x000fc600078e020e */
[----:B------:R-:W-:Y:S01]  /*0350*/  ISETP.LT.AND P6, PT, R0, 0x2100, !P4 ;  /* 0x000021000000780c */ /* 0x000fe200067c1270 */
[----:B------:R-:W-:Y:S02]  /*0360*/  IMAD.MOV.U32 R8, RZ, RZ, RZ ;  /* 0x000000ffff087224 */ /* 0x000fe400078e00ff */
[----:B-1----:R-:W-:-:S04]  /*0370*/  IMAD.WIDE R18, R9, 0x4, R18 ;  /* 0x0000000409127825 */ /* 0x002fc800078e0212 */
[----:B0---4-:R-:W-:Y:S01]  /*0380*/  IMAD.WIDE R16, R5, 0x4, R16 ;  /* 0x0000000405107825 */ /* 0x011fe200078e0210 */
[----:B------:R-:W-:-:S05]  /*0390*/  CS2R R4, SRZ ;  /* 0x0000000000047805 */ /* 0x000fca000001ff00 */
[----:B------:R-:W4:Y:S01]  /*03a0*/  @P6 LDG.E.EL R8, desc[UR4][R18.64+-0x110] ;  /* 0xfffef00412086981 */ /* 0x000f22000c2e1900 */
[----:B------:R-:W-:-:S03]  /*03b0*/  IMAD.MOV.U32 R10, RZ, RZ, RZ ;  /* 0x000000ffff0a7224 */ /* 0x000fc600078e00ff */
[----:B------:R-:W4:Y:S04]  /*03c0*/  @P6 LDG.E.64 R4, desc[UR4][R16.64] ;  /* 0x0000000410046981 */ /* 0x000f28000c1e1b00 */
[----:B------:R0:W4:Y:S01]  /*03d0*/  @P6 LDG.E.EL R10, desc[UR4][R18.64+-0x110] ;  /* 0xfffef004120a6981 */ /* 0x000122000c2e1900 */
[----:B------:R-:W-:Y:S02]  /*03e0*/  IMAD R14, R9, 0x10, R14 ;  /* 0x00000010090e7824 */ /* 0x000fe400078e020e */
[----:B0-----:R-:W-:Y:S01]  /*03f0*/  IMAD.MOV.U32 R18, RZ, RZ, RZ ;  /* 0x000000ffff127224 */ /* 0x001fe200078e00ff */
[----:B--2---:R-:W-:Y:S02]  /*0400*/  SEL R23, R12, RZ, P3 ;  /* 0x000000ff0c177207 */ /* 0x004fe40001800000 */
[----:B-----5:R-:W-:-:S02]  /*0410*/  SEL R22, R7, RZ, P3 ;  /* 0x000000ff07167207 */ /* 0x020fc40001800000 */
[----:B------:R-:W-:Y:S02]  /*0420*/  SEL R21, R6, RZ, P3 ;  /* 0x000000ff06157207 */ /* 0x000fe40001800000 */
[----:B------:R-:W-:Y:S01]  /*0430*/  SEL R24, R13, RZ, P3 ;  /* 0x000000ff0d187207 */ /* 0x000fe20001800000 */
[----:B------:R-:W0:Y:S01]  /*0440*/  LDC.64 R6, c[0x0][0x250] ;  /* 0x00009400ff067b82 */ /* 0x000e220000000a00 */
[----:B------:R-:W-:Y:S02]  /*0450*/  FSETP.GT.AND P3, PT, R22, -R23, PT ;  /* 0x800000171600720b */ /* 0x000fe40003f64000 */
[----:B------:R-:W-:-:S05]  /*0460*/  FSETP.GT.AND P5, PT, R21, -R24, PT ;  /* 0x800000181500720b */ /* 0x000fca0003fa4000 */
[----:B------:R-:W1:Y:S01]  /*0470*/  LDC.64 R12, c[0x0][0x248] ;  /* 0x00009200ff0c7b82 */ /* 0x000e620000000a00 */
[----:B------:R-:W-:Y:S01]  /*0480*/  FADD R16, R22, R23 ;  /* 0x0000001716107221 */ /* 0x000fe20000000000 */
[----:B------:R-:W-:Y:S01]  /*0490*/  FADD R17, R21, R24 ;  /* 0x0000001815117221 */ /* 0x000fe20000000000 */
[----:B---3--:R-:W-:-:S03]  /*04a0*/  SEL R2, R2, RZ, P1 ;  /* 0x000000ff02027207 */ /* 0x008fc60000800000 */
[----:B------:R-:W-:Y:S01]  /*04b0*/  @!P3 FMUL R16, R16, 0.20000000298023223877 ;  /* 0x3e4ccccd1010b820 */ /* 0x000fe20000400000 */
[----:B------:R-:W-:Y:S01]  /*04c0*/  SEL R15, R15, RZ, P1 ;  /* 0x000000ff0f0f7207 */ /* 0x000fe20000800000 */
[----:B------:R-:W-:Y:S01]  /*04d0*/  @!P5 FMUL R17, R17, 0.20000000298023223877 ;  /* 0x3e4ccccd1111d820 */ /* 0x000fe20000400000 */
[----:B------:R-:W-:Y:S02]  /*04e0*/  ISETP.GT.AND P3, PT, R9, 0x63, PT ;  /* 0x000000630900780c */ /* 0x000fe40003f64270 */
[----:B------:R-:W-:Y:S02]  /*04f0*/  FSETP.GT.AND P5, PT, R2, -R15, PT ;  /* 0x8000000f0200720b */ /* 0x000fe40003fa4000 */
[----:B------:R-:W-:Y:S02]  /*0500*/  SEL R19, R3, RZ, P1 ;  /* 0x000000ff03137207 */ /* 0x000fe40000800000 */
[----:B------:R-:W-:Y:S02]  /*0510*/  SEL R20, R20, RZ, P1 ;  /* 0x000000ff14147207 */ /* 0x000fe40000800000 */
[----:B------:R-:W-:Y:S01]  /*0520*/  ISETP.LT.AND P1, PT, R0, 0x2100, P3 ;  /* 0x000021000000780c */ /* 0x000fe20001f21270 */
[----:B------:R-:W-:-:S02]  /*0530*/  VIADD R3, R14, 0xfffff9c0 ;  /* 0xfffff9c00e037836 */ /* 0x000fc40000000000 */
[----:B------:R-:W-:Y:S01]  /*0540*/  FADD R14, R2, R15 ;  /* 0x0000000f020e7221 */ /* 0x000fe20000000000 */
[----:B------:R-:W-:Y:S02]  /*0550*/  IMAD.MOV.U32 R15, RZ, RZ, RZ ;  /* 0x000000ffff0f7224 */ /* 0x000fe400078e00ff */
[----:B-1----:R-:W-:Y:S01]  /*0560*/  IMAD.WIDE R12, R3, 0x4, R12 ;  /* 0x00000004030c7825 */ /* 0x002fe200078e020c */
[----:B------:R-:W-:-:S03]  /*0570*/  CS2R R2, SRZ ;  /* 0x0000000000027805 */ /* 0x000fc6000001ff00 */
[----:B------:R-:W-:Y:S01]  /*0580*/  @!P5 FMUL R14, R14, 0.20000000298023223877 ;  /* 0x3e4ccccd0e0ed820 */ /* 0x000fe20000400000 */
[----:B0-----:R-:W-:Y:S01]  /*0590*/  IMAD.WIDE R6, R9, 0x4, R6 ;  /* 0x0000000409067825 */ /* 0x001fe200078e0206 */
[C---:B------:R-:W-:Y:S01]  /*05a0*/  FSETP.GT.AND P5, PT, R19.reuse, -R20, PT ;  /* 0x800000141300720b */ /* 0x040fe20003fa4000 */
[----:B------:R0:W2:Y:S04]  /*05b0*/  @P1 LDG.E.64 R2, desc[UR4][R12.64] ;  /* 0x000000040c021981 */ /* 0x0000a8000c1e1b00 */
[----:B------:R-:W3:Y:S04]  /*05c0*/  @P1 LDG.E.EL R15, desc[UR4][R6.64+-0x190] ;  /* 0xfffe7004060f1981 */ /* 0x000ee8000c2e1900 */
[----:B------:R1:W5:Y:S01]  /*05d0*/  @P1 LDG.E.EL R18, desc[UR4][R6.64+-0x190] ;  /* 0xfffe700406121981 */ /* 0x000362000c2e1900 */
[----:B------:R-:W-:Y:S01]  /*05e0*/  FADD R19, R19, R20 ;  /* 0x0000001413137221 */ /* 0x000fe20000000000 */
[----:B----4-:R-:W-:-:S02]  /*05f0*/  SEL R21, R8, RZ, P6 ;  /* 0x000000ff08157207 */ /* 0x010fc40003000000 */
[----:B------:R-:W-:Y:S01]  /*0600*/  SEL R8, R4, RZ, P6 ;  /* 0x000000ff04087207 */ /* 0x000fe20003000000 */
[----:B------:R-:W-:Y:S01]  /*0610*/  @!P5 FMUL R19, R19, 0.20000000298023223877 ;  /* 0x3e4ccccd1313d820 */ /* 0x000fe20000400000 */
[----:B------:R-:W-:Y:S02]  /*0620*/  SEL R20, R5, RZ, P6 ;  /* 0x000000ff05147207 */ /* 0x000fe40003000000 */
[----:B------:R-:W-:Y:S01]  /*0630*/  FSETP.GT.AND P5, PT, R8, -R21, PT ;  /* 0x800000150800720b */ /* 0x000fe20003fa4000 */
[----:B------:R-:W4:Y:S01]  /*0640*/  LDC.64 R4, c[0x0][0x210] ;  /* 0x00008400ff047b82 */ /* 0x000f220000000a00 */
[----:B------:R-:W-:-:S04]  /*0650*/  SEL R23, R10, RZ, P6 ;  /* 0x000000ff0a177207 */ /* 0x000fc80003000000 */
[----:B------:R-:W-:Y:S01]  /*0660*/  FSETP.GT.AND P6, PT, R20, -R23, PT ;  /* 0x800000171400720b */ /* 0x000fe20003fc4000 */
[----:B0-----:R-:W-:Y:S01]  /*0670*/  FADD R13, R8, R21 ;  /* 0x00000015080d7221 */ /* 0x001fe20000000000 */
[----:B------:R-:W-:Y:S01]  /*0680*/  FADD R8, R20, R23 ;  /* 0x0000001714087221 */ /* 0x000fe20000000000 */
[----:B-1----:R-:W-:-:S04]  /*0690*/  IMAD R6, R11, -0x840, R0 ;  /* 0xfffff7c00b067824 */ /* 0x002fc800078e0200 */
[----:B------:R-:W-:Y:S01]  /*06a0*/  @!P5 FMUL R13, R13, 0.20000000298023223877 ;  /* 0x3e4ccccd0d0dd820 */ /* 0x000fe20000400000 */
[----:B------:R-:W-:Y:S01]  /*06b0*/  ISETP.GE.AND P5, PT, R9, 0x4, PT ;  /* 0x000000040900780c */ /* 0x000fe20003fa6270 */
[----:B------:R-:W-:-:S04]  /*06c0*/  IMAD R7, R11, 0x40, R6 ;  /* 0x000000400b077824 */ /* 0x000fc800078e0206 */
[----:B------:R-:W-:Y:S01]  /*06d0*/  @!P6 FMUL R8, R8, 0.20000000298023223877 ;  /* 0x3e4ccccd0808e820 */ /* 0x000fe20000400000 */
[----:B------:R-:W-:Y:S01]  /*06e0*/  ISETP.LT.AND P6, PT, R0, 0x2100, !P5 ;  /* 0x000021000000780c */ /* 0x000fe20006fc1270 */
[----:B----4-:R-:W-:Y:S01]  /*06f0*/  IMAD.WIDE R6, R7, 0x4, R4 ;  /* 0x0000000407067825 */ /* 0x010fe200078e0204 */
[----:B------:R-:W-:-:S11]  /*0700*/  CS2R R4, SRZ ;  /* 0x0000000000047805 */ /* 0x000fd6000001ff00 */
[----:B------:R-:W4:Y:S01]  /*0710*/  @P6 LDG.E.64 R4, desc[UR4][R6.64] ;  /* 0x0000000406046981 */ /* 0x000f22000c1e1b00 */
[----:B--2---:R-:W-:Y:S02]  /*0720*/  SEL R9, R2, RZ, P1 ;  /* 0x000000ff02097207 */ /* 0x004fe40000800000 */
[----:B------:R-:W-:Y:S02]  /*0730*/  SEL R2, R3, RZ, P1 ;  /* 0x000000ff03027207 */ /* 0x000fe40000800000 */
[----:B---3--:R-:W-:Y:S02]  /*0740*/  SEL R15, R15, RZ, P1 ;  /* 0x000000ff0f0f7207 */ /* 0x008fe40000800000 */
[----:B-----5:R-:W-:Y:S02]  /*0750*/  SEL R18, R18, RZ, P1 ;  /* 0x000000ff12127207 */ /* 0x020fe40000800000 */
[C---:B------:R-:W-:Y:S01]  /*0760*/  FSETP.GT.AND P1, PT, R2.reuse, -R15, PT ;  /* 0x8000000f0200720b */ /* 0x040fe20003f24000 */
[----:B------:R-:W-:-:S02]  /*0770*/  FADD R15, R2, R15 ;  /* 0x0000000f020f7221 */ /* 0x000fc40000000000 */
[----:B------:R-:W0:Y:S10]  /*0780*/  LDC.64 R2, c[0x0][0x258] ;  /* 0x00009600ff027b82 */ /* 0x000e340000000a00 */
[----:B------:R-:W-:Y:S01]  /*0790*/  @!P1 FMUL R15, R15, 0.20000000298023223877 ;  /* 0x3e4ccccd0f0f9820 */ /* 0x000fe20000400000 */
[C---:B------:R-:W-:Y:S01]  /*07a0*/  FSETP.GT.AND P1, PT, R9.reuse, -R18, PT ;  /* 0x800000120900720b */ /* 0x040fe20003f24000 */
[----:B------:R-:W-:-:S03]  /*07b0*/  FADD R9, R9, R18 ;  /* 0x0000001209097221 */ /* 0x000fc60000000000 */
[----:B------:R-:W-:-:S09]  /*07c0*/  @P4 FSEL R8, R15, RZ, P3 ;  /* 0x000000ff0f084208 */ /* 0x000fd20001800000 */
[----:B------:R-:W-:Y:S01]  /*07d0*/  @!P1 FMUL R9, R9, 0.20000000298023223877 ;  /* 0x3e4ccccd09099820 */ /* 0x000fe20000400000 */
[----:B------:R-:W-:-:S04]  /*07e0*/  ISETP.GE.AND P1, PT, R0, 0x2100, PT ;  /* 0x000021000000780c */ /* 0x000fc80003f26270 */
[----:B------:R-:W-:Y:S02]  /*07f0*/  @P4 FSEL R13, R9, RZ, P3 ;  /* 0x000000ff090d4208 */ /* 0x000fe40001800000 */
[----:B------:R-:W-:Y:S02]  /*0800*/  @P0 FSEL R16, R19, R8, !P2 ;  /* 0x0000000813100208 */ /* 0x000fe40005000000 */
[----:B------:R-:W-:Y:S02]  /*0810*/  @P0 FSEL R17, R14, R13, !P2 ;  /* 0x0000000d0e110208 */ /* 0x000fe40005000000 */
[----:B----4-:R-:W-:Y:S02]  /*0820*/  SEL R4, R4, RZ, P6 ;  /* 0x000000ff04047207 */ /* 0x010fe40003000000 */
[----:B------:R-:W-:Y:S01]  /*0830*/  SEL R5, R5, RZ, P6 ;  /* 0x000000ff05057207 */ /* 0x000fe20003000000 */
[----:B0-----:R-:W-:Y:S01]  /*0840*/  IMAD.WIDE R2, R0, 0x4, R2 ;  /* 0x0000000400027825 */ /* 0x001fe200078e0202 */
[----:B------:R-:W-:-:S02]  /*0850*/  SEL R4, R4, R17, !P5 ;  /* 0x0000001104047207 */ /* 0x000fc40006800000 */
[----:B------:R-:W-:Y:S01]  /*0860*/  SEL R5, R5, R16, !P5 ;  /* 0x0000001005057207 */ /* 0x000fe20006800000 */
[----:B------:R-:W-:Y:S06]  /*0870*/  @P1 EXIT ;  /* 0x000000000000194d */ /* 0x000fec0003800000 */
[----:B------:R-:W-:Y:S01]  /*0880*/  STG.E.64 desc[UR4][R2.64], R4 ;  /* 0x0000000402007986 */ /* 0x000fe2000c101b04 */
[----:B------:R-:W-:Y:S05]  /*0890*/  EXIT ;  /* 0x000000000000794d */ /* 0x000fea0003800000 */
.L_x_0:
[----:B------:R-:W-:-:S00]  /*08a0*/  BRA `(.L_x_0) ;  /* 0xfffffffc00fc7947 */ /* 0x000fc0000383ffff */
[----:B------:R-:W-:-:S00]  /*08b0*/  NOP ;  /* 0x0000000000007918 */ /* 0x000fc00000000000 */
        /* <DEDUP_REMOVED lines=12> */
.L_x_1:


//--------------------- .nv.constant0.triton_poi_fused_cat_7 --------------------------
	.section	.nv.constant0.triton_poi_fused_cat_7,"a",@progbits
	.sectionflags	@""
	.align	4
.nv.constant0.triton_poi_fused_cat_7:
	.zero		612
